//
// Generated by NVIDIA NVVM Compiler
//
// Compiler Build ID: CL-36424714
// Cuda compilation tools, release 13.0, V13.0.88
// Based on NVVM 20.0.0
//

.version 9.0
.target sm_100
.address_size 64

	// .globl	_Z14cumulative_sumPKfPfS1_i
.extern .shared .align 16 .b8 smem[];

.visible .entry _Z14cumulative_sumPKfPfS1_i(
	.param .u64 .ptr .align 1 _Z14cumulative_sumPKfPfS1_i_param_0,
	.param .u64 .ptr .align 1 _Z14cumulative_sumPKfPfS1_i_param_1,
	.param .u64 .ptr .align 1 _Z14cumulative_sumPKfPfS1_i_param_2,
	.param .u32 _Z14cumulative_sumPKfPfS1_i_param_3
)
{
	.reg .pred 	%p<10>;
	.reg .b32 	%r<19>;
	.reg .b32 	%f<10>;
	.reg .b64 	%rd<13>;

	ld.param.u64 	%rd1, [_Z14cumulative_sumPKfPfS1_i_param_0];
	ld.param.u64 	%rd2, [_Z14cumulative_sumPKfPfS1_i_param_1];
	ld.param.u64 	%rd3, [_Z14cumulative_sumPKfPfS1_i_param_2];
	ld.param.u32 	%r8, [_Z14cumulative_sumPKfPfS1_i_param_3];
	mov.u32 	%r1, %tid.x;
	mov.u32 	%r2, %ctaid.x;
	mov.u32 	%r3, %ntid.x;
	mad.lo.s32 	%r4, %r2, %r3, %r1;
	setp.ge.s32 	%p1, %r4, %r8;
	shl.b32 	%r9, %r1, 2;
	mov.u32 	%r10, smem;
	add.s32 	%r5, %r10, %r9;
	@%p1 bra 	$L__BB0_2;
	cvta.to.global.u64 	%rd4, %rd1;
	mul.wide.s32 	%rd5, %r4, 4;
	add.s64 	%rd6, %rd4, %rd5;
	ld.global.f32 	%f3, [%rd6];
	st.shared.f32 	[%r5], %f3;
	bra.uni 	$L__BB0_3;
$L__BB0_2:
	mov.b32 	%r11, 0;
	st.shared.u32 	[%r5], %r11;
$L__BB0_3:
	bar.sync 	0;
	setp.lt.u32 	%p2, %r3, 2;
	@%p2 bra 	$L__BB0_10;
	mov.b32 	%r18, 1;
$L__BB0_5:
	setp.lt.u32 	%p3, %r1, %r18;
	mov.f32 	%f9, 0f00000000;
	@%p3 bra 	$L__BB0_7;
	ld.shared.f32 	%f5, [%r5];
	sub.s32 	%r13, %r1, %r18;
	shl.b32 	%r14, %r13, 2;
	add.s32 	%r16, %r10, %r14;
	ld.shared.f32 	%f6, [%r16];
	add.f32 	%f9, %f5, %f6;
$L__BB0_7:
	setp.lt.u32 	%p4, %r1, %r18;
	bar.sync 	0;
	@%p4 bra 	$L__BB0_9;
	st.shared.f32 	[%r5], %f9;
$L__BB0_9:
	bar.sync 	0;
	shl.b32 	%r18, %r18, 1;
	setp.lt.u32 	%p5, %r18, %r3;
	@%p5 bra 	$L__BB0_5;
$L__BB0_10:
	setp.ge.s32 	%p6, %r4, %r8;
	@%p6 bra 	$L__BB0_12;
	ld.shared.f32 	%f7, [%r5];
	cvta.to.global.u64 	%rd7, %rd2;
	mul.wide.s32 	%rd8, %r4, 4;
	add.s64 	%rd9, %rd7, %rd8;
	st.global.f32 	[%rd9], %f7;
$L__BB0_12:
	setp.ge.s32 	%p7, %r4, %r8;
	add.s32 	%r17, %r3, -1;
	setp.ne.s32 	%p8, %r1, %r17;
	or.pred  	%p9, %p8, %p7;
	@%p9 bra 	$L__BB0_14;
	ld.shared.f32 	%f8, [%r5];
	cvta.to.global.u64 	%rd10, %rd3;
	mul.wide.u32 	%rd11, %r2, 4;
	add.s64 	%rd12, %rd10, %rd11;
	st.global.f32 	[%rd12], %f8;
$L__BB0_14:
	ret;

}
	// .globl	_Z11block_levelPfS_i
.visible .entry _Z11block_levelPfS_i(
	.param .u64 .ptr .align 1 _Z11block_levelPfS_i_param_0,
	.param .u64 .ptr .align 1 _Z11block_levelPfS_i_param_1,
	.param .u32 _Z11block_levelPfS_i_param_2
)
{
	.reg .pred 	%p<4>;
	.reg .b32 	%r<7>;
	.reg .b32 	%f<4>;
	.reg .b64 	%rd<9>;

	ld.param.u64 	%rd1, [_Z11block_levelPfS_i_param_0];
	ld.param.u64 	%rd2, [_Z11block_levelPfS_i_param_1];
	ld.param.u32 	%r3, [_Z11block_levelPfS_i_param_2];
	mov.u32 	%r4, %tid.x;
	mov.u32 	%r1, %ctaid.x;
	mov.u32 	%r5, %ntid.x;
	mad.lo.s32 	%r2, %r1, %r5, %r4;
	setp.eq.s32 	%p1, %r1, 0;
	setp.ge.s32 	%p2, %r2, %r3;
	or.pred  	%p3, %p1, %p2;
	@%p3 bra 	$L__BB1_2;
	cvta.to.global.u64 	%rd3, %rd2;
	cvta.to.global.u64 	%rd4, %rd1;
	add.s32 	%r6, %r1, -1;
	mul.wide.u32 	%rd5, %r6, 4;
	add.s64 	%rd6, %rd3, %rd5;
	ld.global.f32 	%f1, [%rd6];
	mul.wide.s32 	%rd7, %r2, 4;
	add.s64 	%rd8, %rd4, %rd7;
	ld.global.f32 	%f2, [%rd8];
	add.f32 	%f3, %f1, %f2;
	st.global.f32 	[%rd8], %f3;
$L__BB1_2:
	ret;

}


// ===== COMPILED SASS (sm_100) =====

	.target	sm_100

	.elftype	@"ET_EXEC"


//--------------------- .note.nv.tkinfo           --------------------------
	.section	.note.nv.tkinfo,"",@"SHT_NOTE"
	.sectionflags	@"SHF_NOTE_NV_TKINFO"
	.tkinfo
        /*0018*/ 	.word	0x00000002
        /*0030*/ 	.string	""
        /*0030*/ 	.string	"ptxas"
        /*0030*/ 	.string	"Cuda compilation tools, release 13.0, V13.0.88"
        /*0030*/ 	.string	"Build cuda_13.0.r13.0/compiler.36424714_0"
        /*0030*/ 	.string	"-arch sm_100 -m 64 "



//--------------------- .note.nv.cuinfo           --------------------------
	.section	.note.nv.cuinfo,"",@"SHT_NOTE"
	.sectionflags	@"SHF_NOTE_NV_CUINFO"
        /*0018*/ 	.short	0x0002
        /*001a*/ 	.short	0x0064
        /*001c*/ 	.short	0x0082
	.zero		2


//--------------------- .nv.info                  --------------------------
	.section	.nv.info,"",@"SHT_CUDA_INFO"
	.align	4


	//----- nvinfo : EIATTR_REGCOUNT
	.align		4
        /*0000*/ 	.byte	0x04, 0x2f
        /*0002*/ 	.short	(.L_1 - .L_0)
	.align		4
.L_0:
        /*0004*/ 	.word	index@(_Z14cumulative_sumPKfPfS1_i)
        /*0008*/ 	.word	0x0000000c


	//----- nvinfo : EIATTR_FRAME_SIZE
	.align		4
.L_1:
        /*000c*/ 	.byte	0x04, 0x11
        /*000e*/ 	.short	(.L_3 - .L_2)
	.align		4
.L_2:
        /*0010*/ 	.word	index@(_Z14cumulative_sumPKfPfS1_i)
        /*0014*/ 	.word	0x00000000


	//----- nvinfo : EIATTR_REGCOUNT
	.align		4
.L_3:
        /*0018*/ 	.byte	0x04, 0x2f
        /*001a*/ 	.short	(.L_5 - .L_4)
	.align		4
.L_4:
        /*001c*/ 	.word	index@(_Z11block_levelPfS_i)
        /*0020*/ 	.word	0x0000000c


	//----- nvinfo : EIATTR_FRAME_SIZE
	.align		4
.L_5:
        /*0024*/ 	.byte	0x04, 0x11
        /*0026*/ 	.short	(.L_7 - .L_6)
	.align		4
.L_6:
        /*0028*/ 	.word	index@(_Z11block_levelPfS_i)
        /*002c*/ 	.word	0x00000000


	//----- nvinfo : EIATTR_MIN_STACK_SIZE
	.align		4
.L_7:
        /*0030*/ 	.byte	0x04, 0x12
        /*0032*/ 	.short	(.L_9 - .L_8)
	.align		4
.L_8:
        /*0034*/ 	.word	index@(_Z11block_levelPfS_i)
        /*0038*/ 	.word	0x00000000


	//----- nvinfo : EIATTR_MIN_STACK_SIZE
	.align		4
.L_9:
        /*003c*/ 	.byte	0x04, 0x12
        /*003e*/ 	.short	(.L_11 - .L_10)
	.align		4
.L_10:
        /*0040*/ 	.word	index@(_Z14cumulative_sumPKfPfS1_i)
        /*0044*/ 	.word	0x00000000
.L_11:


//--------------------- .nv.compat                --------------------------
	.section	.nv.compat,"",@"SHT_CUDA_COMPAT_INFO"
	.align	4
        /*0000*/ 	.byte	0x02, 0x09, 0x00, 0x00, 0x02, 0x02, 0x01, 0x00, 0x02, 0x05, 0x05, 0x00, 0x03, 0x07, 0x01, 0x01
        /*0010*/ 	.byte	0x02, 0x03, 0x00, 0x00, 0x02, 0x06, 0x01, 0x00, 0x04, 0x0b, 0x08, 0x00, 0x09, 0x00, 0x00, 0x00
        /*0020*/ 	.byte	0x00, 0x00, 0x00, 0x00


//--------------------- .nv.info._Z11block_levelPfS_i --------------------------
	.section	.nv.info._Z11block_levelPfS_i,"",@"SHT_CUDA_INFO"
	.sectionflags	@""
	.align	4


	//----- nvinfo : EIATTR_CUDA_API_VERSION
	.align		4
        /*0000*/ 	.byte	0x04, 0x37
        /*0002*/ 	.short	(.L_13 - .L_12)
.L_12:
        /*0004*/ 	.word	0x00000082


	//----- nvinfo : EIATTR_KPARAM_INFO
	.align		4
.L_13:
        /*0008*/ 	.byte	0x04, 0x17
        /*000a*/ 	.short	(.L_15 - .L_14)
.L_14:
        /*000c*/ 	.word	0x00000000
        /*0010*/ 	.short	0x0002
        /*0012*/ 	.short	0x0010
        /*0014*/ 	.byte	0x00, 0xf0, 0x11, 0x00


	//----- nvinfo : EIATTR_KPARAM_INFO
	.align		4
.L_15:
        /*0018*/ 	.byte	0x04, 0x17
        /*001a*/ 	.short	(.L_17 - .L_16)
.L_16:
        /*001c*/ 	.word	0x00000000
        /*0020*/ 	.short	0x0001
        /*0022*/ 	.short	0x0008
        /*0024*/ 	.byte	0x00, 0xf5, 0x21, 0x00


	//----- nvinfo : EIATTR_KPARAM_INFO
	.align		4
.L_17:
        /*0028*/ 	.byte	0x04, 0x17
        /*002a*/ 	.short	(.L_19 - .L_18)
.L_18:
        /*002c*/ 	.word	0x00000000
        /*0030*/ 	.short	0x0000
        /*0032*/ 	.short	0x0000
        /*0034*/ 	.byte	0x00, 0xf5, 0x21, 0x00


	//----- nvinfo : EIATTR_SPARSE_MMA_MASK
	.align		4
.L_19:
        /*0038*/ 	.byte	0x03, 0x50
        /*003a*/ 	.short	0x0000


	//----- nvinfo : EIATTR_MAXREG_COUNT
	.align		4
        /*003c*/ 	.byte	0x03, 0x1b
        /*003e*/ 	.short	0x00ff


	//----- nvinfo : EIATTR_MERCURY_ISA_VERSION
	.align		4
        /*0040*/ 	.byte	0x03, 0x5f
        /*0042*/ 	.short	0x0101


	//----- nvinfo : EIATTR_VRC_CTA_INIT_COUNT
	.align		4
        /*0044*/ 	.byte	0x02, 0x4a
	.zero		1
	.zero		1


	//----- nvinfo : EIATTR_EXIT_INSTR_OFFSETS
	.align		4
        /*0048*/ 	.byte	0x04, 0x1c
        /*004a*/ 	.short	(.L_21 - .L_20)


	//   ....[0]....
.L_20:
        /*004c*/ 	.word	0x00000080


	//   ....[1]....
        /*0050*/ 	.word	0x00000130


	//----- nvinfo : EIATTR_CBANK_PARAM_SIZE
	.align		4
.L_21:
        /*0054*/ 	.byte	0x03, 0x19
        /*0056*/ 	.short	0x0014


	//----- nvinfo : EIATTR_PARAM_CBANK
	.align		4
        /*0058*/ 	.byte	0x04, 0x0a
        /*005a*/ 	.short	(.L_23 - .L_22)
	.align		4
.L_22:
        /*005c*/ 	.word	index@(.nv.constant0._Z11block_levelPfS_i)
        /*0060*/ 	.short	0x0380
        /*0062*/ 	.short	0x0014


	//----- nvinfo : EIATTR_SW_WAR
	.align		4
.L_23:
        /*0064*/ 	.byte	0x04, 0x36
        /*0066*/ 	.short	(.L_25 - .L_24)
.L_24:
        /*0068*/ 	.word	0x00000008
.L_25:


//--------------------- .nv.info._Z14cumulative_sumPKfPfS1_i --------------------------
	.section	.nv.info._Z14cumulative_sumPKfPfS1_i,"",@"SHT_CUDA_INFO"
	.sectionflags	@""
	.align	4


	//----- nvinfo : EIATTR_CUDA_API_VERSION
	.align		4
        /*0000*/ 	.byte	0x04, 0x37
        /*0002*/ 	.short	(.L_27 - .L_26)
.L_26:
        /*0004*/ 	.word	0x00000082


	//----- nvinfo : EIATTR_KPARAM_INFO
	.align		4
.L_27:
        /*0008*/ 	.byte	0x04, 0x17
        /*000a*/ 	.short	(.L_29 - .L_28)
.L_28:
        /*000c*/ 	.word	0x00000000
        /*0010*/ 	.short	0x0003
        /*0012*/ 	.short	0x0018
        /*0014*/ 	.byte	0x00, 0xf0, 0x11, 0x00


	//----- nvinfo : EIATTR_KPARAM_INFO
	.align		4
.L_29:
        /*0018*/ 	.byte	0x04, 0x17
        /*001a*/ 	.short	(.L_31 - .L_30)
.L_30:
        /*001c*/ 	.word	0x00000000
        /*0020*/ 	.short	0x0002
        /*0022*/ 	.short	0x0010
        /*0024*/ 	.byte	0x00, 0xf5, 0x21, 0x00


	//----- nvinfo : EIATTR_KPARAM_INFO
	.align		4
.L_31:
        /*0028*/ 	.byte	0x04, 0x17
        /*002a*/ 	.short	(.L_33 - .L_32)
.L_32:
        /*002c*/ 	.word	0x00000000
        /*0030*/ 	.short	0x0001
        /*0032*/ 	.short	0x0008
        /*0034*/ 	.byte	0x00, 0xf5, 0x21, 0x00


	//----- nvinfo : EIATTR_KPARAM_INFO
	.align		4
.L_33:
        /*0038*/ 	.byte	0x04, 0x17
        /*003a*/ 	.short	(.L_35 - .L_34)
.L_34:
        /*003c*/ 	.word	0x00000000
        /*0040*/ 	.short	0x0000
        /*0042*/ 	.short	0x0000
        /*0044*/ 	.byte	0x00, 0xf5, 0x21, 0x00


	//----- nvinfo : EIATTR_SPARSE_MMA_MASK
	.align		4
.L_35:
        /*0048*/ 	.byte	0x03, 0x50
        /*004a*/ 	.short	0x0000


	//----- nvinfo : EIATTR_MAXREG_COUNT
	.align		4
        /*004c*/ 	.byte	0x03, 0x1b
        /*004e*/ 	.short	0x00ff


	//----- nvinfo : EIATTR_NUM_BARRIERS
	.align		4
        /*0050*/ 	.byte	0x02, 0x4c
        /*0052*/ 	.byte	0x01
	.zero		1


	//----- nvinfo : EIATTR_MERCURY_ISA_VERSION
	.align		4
        /*0054*/ 	.byte	0x03, 0x5f
        /*0056*/ 	.short	0x0101


	//----- nvinfo : EIATTR_VRC_CTA_INIT_COUNT
	.align		4
        /*0058*/ 	.byte	0x02, 0x4a
	.zero		1
	.zero		1


	//----- nvinfo : EIATTR_EXIT_INSTR_OFFSETS
	.align		4
        /*005c*/ 	.byte	0x04, 0x1c
        /*005e*/ 	.short	(.L_37 - .L_36)


	//   ....[0]....
.L_36:
        /*0060*/ 	.word	0x000002a0


	//   ....[1]....
        /*0064*/ 	.word	0x000002f0


	//----- nvinfo : EIATTR_CBANK_PARAM_SIZE
	.align		4
.L_37:
        /*0068*/ 	.byte	0x03, 0x19
        /*006a*/ 	.short	0x001c


	//----- nvinfo : EIATTR_PARAM_CBANK
	.align		4
        /*006c*/ 	.byte	0x04, 0x0a
        /*006e*/ 	.short	(.L_39 - .L_38)
	.align		4
.L_38:
        /*0070*/ 	.word	index@(.nv.constant0._Z14cumulative_sumPKfPfS1_i)
        /*0074*/ 	.short	0x0380
        /*0076*/ 	.short	0x001c


	//----- nvinfo : EIATTR_SW_WAR
	.align		4
.L_39:
        /*0078*/ 	.byte	0x04, 0x36
        /*007a*/ 	.short	(.L_41 - .L_40)
.L_40:
        /*007c*/ 	.word	0x00000008
.L_41:


//--------------------- .nv.callgraph             --------------------------
	.section	.nv.callgraph,"",@"SHT_CUDA_CALLGRAPH"
	.align	4
	.sectionentsize	8
	.align		4
        /*0000*/ 	.word	0x00000000
	.align		4
        /*0004*/ 	.word	0xffffffff
	.align		4
        /*0008*/ 	.word	0x00000000
	.align		4
        /*000c*/ 	.word	0xfffffffe
	.align		4
        /*0010*/ 	.word	0x00000000
	.align		4
        /*0014*/ 	.word	0xfffffffd
	.align		4
        /*0018*/ 	.word	0x00000000
	.align		4
        /*001c*/ 	.word	0xfffffffc


//--------------------- .text._Z11block_levelPfS_i --------------------------
	.section	.text._Z11block_levelPfS_i,"ax",@progbits
	.align	128
        .global         _Z11block_levelPfS_i
        .type           _Z11block_levelPfS_i,@function
        .size           _Z11block_levelPfS_i,(.L_x_4 - _Z11block_levelPfS_i)
        .other          _Z11block_levelPfS_i,@"STO_CUDA_ENTRY STV_DEFAULT"
_Z11block_levelPfS_i:
.text._Z11block_levelPfS_i:
[----:B------:R-:W-:Y:S01]  /*0000*/  LDC R1, c[0x0][0x37c] ;  /* 0x0000df00ff017b82 */ /* 0x000fe20000000800 */
[----:B------:R-:W0:Y:S01]  /*0010*/  S2R R7, SR_TID.X ;  /* 0x0000000000077919 */ /* 0x000e220000002100 */
[----:B------:R-:W0:Y:S01]  /*0020*/  LDCU UR4, c[0x0][0x360] ;  /* 0x00006c00ff0477ac */ /* 0x000e220008000800 */
[----:B------:R-:W0:Y:S01]  /*0030*/  S2R R0, SR_CTAID.X ;  /* 0x0000000000007919 */ /* 0x000e220000002500 */
[----:B------:R-:W1:Y:S01]  /*0040*/  LDCU UR5, c[0x0][0x390] ;  /* 0x00007200ff0577ac */ /* 0x000e620008000800 */
[----:B0-----:R-:W-:-:S05]  /*0050*/  IMAD R7, R0, UR4, R7 ;  /* 0x0000000400077c24 */ /* 0x001fca000f8e0207 */
[----:B-1----:R-:W-:-:S04]  /*0060*/  ISETP.GE.AND P0, PT, R7, UR5, PT ;  /* 0x0000000507007c0c */ /* 0x002fc8000bf06270 */
[----:B------:R-:W-:-:S13]  /*0070*/  ISETP.EQ.OR P0, PT, R0, RZ, P0 ;  /* 0x000000ff0000720c */ /* 0x000fda0000702670 */
[----:B------:R-:W-:Y:S05]  /*0080*/  @P0 EXIT ;  /* 0x000000000000094d */ /* 0x000fea0003800000 */
[----:B------:R-:W0:Y:S01]  /*0090*/  LDC.64 R2, c[0x0][0x388] ;  /* 0x0000e200ff027b82 */ /* 0x000e220000000a00 */
[----:B------:R-:W1:Y:S01]  /*00a0*/  LDCU.64 UR4, c[0x0][0x358] ;  /* 0x00006b00ff0477ac */ /* 0x000e620008000a00 */
[----:B------:R-:W-:-:S06]  /*00b0*/  IADD3 R9, PT, PT, R0, -0x1, RZ ;  /* 0xffffffff00097810 */ /* 0x000fcc0007ffe0ff */
[----:B------:R-:W2:Y:S01]  /*00c0*/  LDC.64 R4, c[0x0][0x380] ;  /* 0x0000e000ff047b82 */ /* 0x000ea20000000a00 */
[----:B0-----:R-:W-:-:S06]  /*00d0*/  IMAD.WIDE.U32 R2, R9, 0x4, R2 ;  /* 0x0000000409027825 */ /* 0x001fcc00078e0002 */
[----:B-1----:R-:W3:Y:S01]  /*00e0*/  LDG.E R2, desc[UR4][R2.64] ;  /* 0x0000000402027981 */ /* 0x002ee2000c1e1900 */
[----:B--2---:R-:W-:-:S05]  /*00f0*/  IMAD.WIDE R4, R7, 0x4, R4 ;  /* 0x0000000407047825 */ /* 0x004fca00078e0204 */
[----:B------:R-:W3:Y:S02]  /*0100*/  LDG.E R7, desc[UR4][R4.64] ;  /* 0x0000000404077981 */ /* 0x000ee4000c1e1900 */
[----:B---3--:R-:W-:-:S05]  /*0110*/  FADD R7, R2, R7 ;  /* 0x0000000702077221 */ /* 0x008fca0000000000 */
[----:B------:R-:W-:Y:S01]  /*0120*/  STG.E desc[UR4][R4.64], R7 ;  /* 0x0000000704007986 */ /* 0x000fe2000c101904 */
[----:B------:R-:W-:Y:S05]  /*0130*/  EXIT ;  /* 0x000000000000794d */ /* 0x000fea0003800000 */
.L_x_0:
[----:B------:R-:W-:-:S00]  /*0140*/  BRA `(.L_x_0) ;  /* 0xfffffffc00fc7947 */ /* 0x000fc0000383ffff */
[----:B------:R-:W-:-:S00]  /*0150*/  NOP ;  /* 0x0000000000007918 */ /* 0x000fc00000000000 */
        /* <DEDUP_REMOVED lines=10> */
.L_x_4:


//--------------------- .text._Z14cumulative_sumPKfPfS1_i --------------------------
	.section	.text._Z14cumulative_sumPKfPfS1_i,"ax",@progbits
	.align	128
        .global         _Z14cumulative_sumPKfPfS1_i
        .type           _Z14cumulative_sumPKfPfS1_i,@function
        .size           _Z14cumulative_sumPKfPfS1_i,(.L_x_5 - _Z14cumulative_sumPKfPfS1_i)
        .other          _Z14cumulative_sumPKfPfS1_i,@"STO_CUDA_ENTRY STV_DEFAULT"
_Z14cumulative_sumPKfPfS1_i:
.text._Z14cumulative_sumPKfPfS1_i:
[----:B------:R-:W-:Y:S01]  /*0000*/  LDC R1, c[0x0][0x37c] ;  /* 0x0000df00ff017b82 */ /* 0x000fe20000000800 */
[----:B------:R-:W0:Y:S01]  /*0010*/  S2R R6, SR_TID.X ;  /* 0x0000000000067919 */ /* 0x000e220000002100 */
[----:B------:R-:W0:Y:S01]  /*0020*/  LDCU UR6, c[0x0][0x360] ;  /* 0x00006c00ff0677ac */ /* 0x000e220008000800 */
[----:B------:R-:W0:Y:S01]  /*0030*/  S2R R9, SR_CTAID.X ;  /* 0x0000000000097919 */ /* 0x000e220000002500 */
[----:B------:R-:W1:Y:S01]  /*0040*/  LDCU UR4, c[0x0][0x398] ;  /* 0x00007300ff0477ac */ /* 0x000e620008000800 */
[----:B------:R-:W2:Y:S01]  /*0050*/  LDCU.64 UR8, c[0x0][0x358] ;  /* 0x00006b00ff0877ac */ /* 0x000ea20008000a00 */
[----:B0-----:R-:W-:-:S05]  /*0060*/  IMAD R5, R9, UR6, R6 ;  /* 0x0000000609057c24 */ /* 0x001fca000f8e0206 */
[----:B-1----:R-:W-:-:S13]  /*0070*/  ISETP.GE.AND P0, PT, R5, UR4, PT ;  /* 0x0000000405007c0c */ /* 0x002fda000bf06270 */
[----:B------:R-:W0:Y:S02]  /*0080*/  @!P0 LDC.64 R2, c[0x0][0x380] ;  /* 0x0000e000ff028b82 */ /* 0x000e240000000a00 */
[----:B0-----:R-:W-:-:S06]  /*0090*/  @!P0 IMAD.WIDE R2, R5, 0x4, R2 ;  /* 0x0000000405028825 */ /* 0x001fcc00078e0202 */
[----:B--2---:R-:W2:Y:S01]  /*00a0*/  @!P0 LDG.E R3, desc[UR8][R2.64] ;  /* 0x0000000802038981 */ /* 0x004ea2000c1e1900 */
[----:B------:R-:W0:Y:S01]  /*00b0*/  S2UR UR5, SR_CgaCtaId ;  /* 0x00000000000579c3 */ /* 0x000e220000008800 */
[----:B------:R-:W-:Y:S01]  /*00c0*/  UMOV UR4, 0x400 ;  /* 0x0000040000047882 */ /* 0x000fe20000000000 */
[----:B------:R-:W-:Y:S02]  /*00d0*/  UISETP.GE.U32.AND UP0, UPT, UR6, 0x2, UPT ;  /* 0x000000020600788c */ /* 0x000fe4000bf06070 */
[----:B0-----:R-:W-:-:S06]  /*00e0*/  ULEA UR4, UR5, UR4, 0x18 ;  /* 0x0000000405047291 */ /* 0x001fcc000f8ec0ff */
[----:B------:R-:W-:-:S05]  /*00f0*/  LEA R0, R6, UR4, 0x2 ;  /* 0x0000000406007c11 */ /* 0x000fca000f8e10ff */
[----:B--2---:R0:W-:Y:S04]  /*0100*/  @!P0 STS [R0], R3 ;  /* 0x0000000300008388 */ /* 0x0041e80000000800 */
[----:B------:R0:W-:Y:S01]  /*0110*/  @P0 STS [R0], RZ ;  /* 0x000000ff00000388 */ /* 0x0001e20000000800 */
[----:B------:R-:W-:Y:S06]  /*0120*/  BAR.SYNC.DEFER_BLOCKING 0x0 ;  /* 0x0000000000007b1d */ /* 0x000fec0000010000 */
[----:B------:R-:W-:Y:S05]  /*0130*/  BRA.U !UP0, `(.L_x_1) ;  /* 0x0000000108387547 */ /* 0x000fea000b800000 */
[----:B------:R-:W-:-:S05]  /*0140*/  UMOV UR5, 0x1 ;  /* 0x0000000100057882 */ /* 0x000fca0000000000 */
.L_x_2:
[----:B------:R-:W-:Y:S01]  /*0150*/  ISETP.GE.U32.AND P0, PT, R6, UR5, PT ;  /* 0x0000000506007c0c */ /* 0x000fe2000bf06070 */
[----:B01----:R-:W-:-:S12]  /*0160*/  HFMA2 R3, -RZ, RZ, 0, 0 ;  /* 0x00000000ff037431 */ /* 0x003fd800000001ff */
[----:B------:R-:W-:Y:S01]  /*0170*/  @P0 VIADD R2, R6, -UR5 ;  /* 0x8000000506020c36 */ /* 0x000fe20008000000 */
[----:B------:R-:W-:-:S04]  /*0180*/  USHF.L.U32 UR5, UR5, 0x1, URZ ;  /* 0x0000000105057899 */ /* 0x000fc800080006ff */
[----:B------:R-:W-:Y:S01]  /*0190*/  @P0 LEA R4, R2, UR4, 0x2 ;  /* 0x0000000402040c11 */ /* 0x000fe2000f8e10ff */
[----:B------:R-:W-:Y:S01]  /*01a0*/  UISETP.GE.U32.AND UP0, UPT, UR5, UR6, UPT ;  /* 0x000000060500728c */ /* 0x000fe2000bf06070 */
[----:B------:R-:W-:Y:S04]  /*01b0*/  @P0 LDS R2, [R0] ;  /* 0x0000000000020984 */ /* 0x000fe80000000800 */
[----:B------:R-:W0:Y:S02]  /*01c0*/  @P0 LDS R7, [R4] ;  /* 0x0000000004070984 */ /* 0x000e240000000800 */
[----:B0-----:R-:W-:Y:S01]  /*01d0*/  @P0 FADD R3, R2, R7 ;  /* 0x0000000702030221 */ /* 0x001fe20000000000 */
[----:B------:R-:W-:Y:S06]  /*01e0*/  BAR.SYNC.DEFER_BLOCKING 0x0 ;  /* 0x0000000000007b1d */ /* 0x000fec0000010000 */
[----:B------:R1:W-:Y:S02]  /*01f0*/  @P0 STS [R0], R3 ;  /* 0x0000000300000388 */ /* 0x0003e40000000800 */
[----:B------:R-:W-:Y:S06]  /*0200*/  BAR.SYNC.DEFER_BLOCKING 0x0 ;  /* 0x0000000000007b1d */ /* 0x000fec0000010000 */
[----:B------:R-:W-:Y:S05]  /*0210*/  BRA.U !UP0, `(.L_x_2) ;  /* 0xfffffffd08cc7547 */ /* 0x000fea000b83ffff */
.L_x_1:
[----:B------:R-:W2:Y:S02]  /*0220*/  LDCU UR4, c[0x0][0x398] ;  /* 0x00007300ff0477ac */ /* 0x000ea40008000800 */
[----:B--2---:R-:W-:Y:S01]  /*0230*/  ISETP.GE.AND P1, PT, R5, UR4, PT ;  /* 0x0000000405007c0c */ /* 0x004fe2000bf26270 */
[----:B------:R-:W-:-:S06]  /*0240*/  UIADD3 UR4, UPT, UPT, UR6, -0x1, URZ ;  /* 0xffffffff06047890 */ /* 0x000fcc000fffe0ff */
[----:B------:R-:W-:-:S06]  /*0250*/  ISETP.NE.OR P0, PT, R6, UR4, P1 ;  /* 0x0000000406007c0c */ /* 0x000fcc0008f05670 */
[----:B------:R-:W2:Y:S01]  /*0260*/  @!P1 LDS R7, [R0] ;  /* 0x0000000000079984 */ /* 0x000ea20000000800 */
[----:B01----:R-:W0:Y:S02]  /*0270*/  @!P1 LDC.64 R2, c[0x0][0x388] ;  /* 0x0000e200ff029b82 */ /* 0x003e240000000a00 */
[----:B0-----:R-:W-:-:S05]  /*0280*/  @!P1 IMAD.WIDE R2, R5, 0x4, R2 ;  /* 0x0000000405029825 */ /* 0x001fca00078e0202 */
[----:B--2---:R0:W-:Y:S01]  /*0290*/  @!P1 STG.E desc[UR8][R2.64], R7 ;  /* 0x0000000702009986 */ /* 0x0041e2000c101908 */
[----:B------:R-:W-:Y:S05]  /*02a0*/  @P0 EXIT ;  /* 0x000000000000094d */ /* 0x000fea0003800000 */
[----:B------:R-:W1:Y:S01]  /*02b0*/  LDS R5, [R0] ;  /* 0x0000000000057984 */ /* 0x000e620000000800 */
[----:B0-----:R-:W0:Y:S02]  /*02c0*/  LDC.64 R2, c[0x0][0x390] ;  /* 0x0000e400ff027b82 */ /* 0x001e240000000a00 */
[----:B0-----:R-:W-:-:S05]  /*02d0*/  IMAD.WIDE.U32 R2, R9, 0x4, R2 ;  /* 0x0000000409027825 */ /* 0x001fca00078e0002 */
[----:B-1----:R-:W-:Y:S01]  /*02e0*/  STG.E desc[UR8][R2.64], R5 ;  /* 0x0000000502007986 */ /* 0x002fe2000c101908 */
[----:B------:R-:W-:Y:S05]  /*02f0*/  EXIT ;  /* 0x000000000000794d */ /* 0x000fea0003800000 */
.L_x_3:
        /* <DEDUP_REMOVED lines=16> */
.L_x_5:


//--------------------- .nv.shared._Z11block_levelPfS_i --------------------------
	.section	.nv.shared._Z11block_levelPfS_i,"aw",@nobits
	.sectionflags	@""
	.align	16
	.zero		1024


//--------------------- .nv.shared.reserved.0     --------------------------
	.section	.nv.shared.reserved.0,"aw",@nobits
	.weak		__nv_reservedSMEM_offset_0_alias
	.size		__nv_reservedSMEM_offset_0_alias, 0, 64
	.other		__nv_reservedSMEM_offset_0_alias,@"STO_CUDA_RESERVED_SHARED STV_DEFAULT"
__nv_reservedSMEM_offset_0_alias:
	.zero		0
	.zero		64


//--------------------- .nv.shared._Z14cumulative_sumPKfPfS1_i --------------------------
	.section	.nv.shared._Z14cumulative_sumPKfPfS1_i,"aw",@nobits
	.sectionflags	@""
	.align	16
	.zero		1024


//--------------------- .nv.constant0._Z11block_levelPfS_i --------------------------
	.section	.nv.constant0._Z11block_levelPfS_i,"a",@progbits
	.sectionflags	@""
	.align	4
.nv.constant0._Z11block_levelPfS_i:
	.zero		916


//--------------------- .nv.constant0._Z14cumulative_sumPKfPfS1_i --------------------------
	.section	.nv.constant0._Z14cumulative_sumPKfPfS1_i,"a",@progbits
	.sectionflags	@""
	.align	4
.nv.constant0._Z14cumulative_sumPKfPfS1_i:
	.zero		924


//--------------------- SYMBOLS --------------------------

	.type		.nv.reservedSmem.offset0,@object
	.size		.nv.reservedSmem.offset0,0x4
	.type		.nv.reservedSmem.cap,@object
	.size		.nv.reservedSmem.cap,0x4
